//
// Generated by NVIDIA NVVM Compiler
//
// Compiler Build ID: CL-36424714
// Cuda compilation tools, release 13.0, V13.0.88
// Based on NVVM 20.0.0
//

.version 9.0
.target sm_100
.address_size 64

	// .globl	_Z19checkGlobalVariablev
.extern .func  (.param .b32 func_retval0) vprintf
(
	.param .b64 vprintf_param_0,
	.param .b64 vprintf_param_1
)
;
.global .align 4 .f32 devData;
.global .align 1 .b8 $str[48] = {68, 101, 118, 105, 99, 101, 58, 32, 116, 104, 101, 32, 118, 97, 108, 117, 101, 32, 111, 102, 32, 116, 104, 101, 32, 103, 108, 111, 98, 97, 108, 32, 118, 97, 114, 105, 97, 98, 108, 101, 32, 105, 115, 32, 37, 102, 10};

.visible .entry _Z19checkGlobalVariablev()
{
	.local .align 8 .b8 	__local_depot0[8];
	.reg .b64 	%SP;
	.reg .b64 	%SPL;
	.reg .b32 	%r<3>;
	.reg .b32 	%f<4>;
	.reg .b64 	%rd<5>;
	.reg .b64 	%fd<2>;

	mov.u64 	%SPL, __local_depot0;
	cvta.local.u64 	%SP, %SPL;
	add.u64 	%rd1, %SP, 0;
	add.u64 	%rd2, %SPL, 0;
	ld.global.f32 	%f1, [devData];
	cvt.f64.f32 	%fd1, %f1;
	st.local.f64 	[%rd2], %fd1;
	mov.u64 	%rd3, $str;
	cvta.global.u64 	%rd4, %rd3;
	{ // callseq 0, 0
	.param .b64 param0;
	st.param.b64 	[param0], %rd4;
	.param .b64 param1;
	st.param.b64 	[param1], %rd1;
	.param .b32 retval0;
	call.uni (retval0), 
	vprintf, 
	(
	param0, 
	param1
	);
	ld.param.b32 	%r1, [retval0];
	} // callseq 0
	ld.global.f32 	%f2, [devData];
	add.f32 	%f3, %f2, 0f40000000;
	st.global.f32 	[devData], %f3;
	bar.sync 	0;
	ret;

}


// ===== COMPILED SASS (sm_100) =====

	.target	sm_100

	.elftype	@"ET_EXEC"


//--------------------- .note.nv.tkinfo           --------------------------
	.section	.note.nv.tkinfo,"",@"SHT_NOTE"
	.sectionflags	@"SHF_NOTE_NV_TKINFO"
	.tkinfo
        /*0018*/ 	.word	0x00000002
        /*0030*/ 	.string	""
        /*0030*/ 	.string	"ptxas"
        /*0030*/ 	.string	"Cuda compilation tools, release 13.0, V13.0.88"
        /*0030*/ 	.string	"Build cuda_13.0.r13.0/compiler.36424714_0"
        /*0030*/ 	.string	"-arch sm_100 -m 64 "



//--------------------- .note.nv.cuinfo           --------------------------
	.section	.note.nv.cuinfo,"",@"SHT_NOTE"
	.sectionflags	@"SHF_NOTE_NV_CUINFO"
        /*0018*/ 	.short	0x0002
        /*001a*/ 	.short	0x0064
        /*001c*/ 	.short	0x0082
	.zero		2


//--------------------- .nv.info                  --------------------------
	.section	.nv.info,"",@"SHT_CUDA_INFO"
	.align	4


	//----- nvinfo : EIATTR_REGCOUNT
	.align		4
        /*0000*/ 	.byte	0x04, 0x2f
        /*0002*/ 	.short	(.L_3 - .L_2)
	.align		4
.L_2:
        /*0004*/ 	.word	index@(_Z19checkGlobalVariablev)
        /*0008*/ 	.word	0x00000018


	//----- nvinfo : EIATTR_FRAME_SIZE
	.align		4
.L_3:
        /*000c*/ 	.byte	0x04, 0x11
        /*000e*/ 	.short	(.L_5 - .L_4)
	.align		4
.L_4:
        /*0010*/ 	.word	index@(_Z19checkGlobalVariablev)
        /*0014*/ 	.word	0x00000008


	//----- nvinfo : EIATTR_MIN_STACK_SIZE
	.align		4
.L_5:
        /*0018*/ 	.byte	0x04, 0x12
        /*001a*/ 	.short	(.L_7 - .L_6)
	.align		4
.L_6:
        /*001c*/ 	.word	index@(_Z19checkGlobalVariablev)
        /*0020*/ 	.word	0x00000008
.L_7:


//--------------------- .nv.compat                --------------------------
	.section	.nv.compat,"",@"SHT_CUDA_COMPAT_INFO"
	.align	4
        /*0000*/ 	.byte	0x02, 0x09, 0x00, 0x00, 0x02, 0x02, 0x01, 0x00, 0x02, 0x05, 0x05, 0x00, 0x03, 0x07, 0x01, 0x01
        /*0010*/ 	.byte	0x02, 0x03, 0x00, 0x00, 0x02, 0x06, 0x01, 0x00, 0x04, 0x0b, 0x08, 0x00, 0x09, 0x00, 0x00, 0x00
        /*0020*/ 	.byte	0x00, 0x00, 0x00, 0x00


//--------------------- .nv.info._Z19checkGlobalVariablev --------------------------
	.section	.nv.info._Z19checkGlobalVariablev,"",@"SHT_CUDA_INFO"
	.sectionflags	@""
	.align	4


	//----- nvinfo : EIATTR_CUDA_API_VERSION
	.align		4
        /*0000*/ 	.byte	0x04, 0x37
        /*0002*/ 	.short	(.L_9 - .L_8)
.L_8:
        /*0004*/ 	.word	0x00000082


	//----- nvinfo : EIATTR_SPARSE_MMA_MASK
	.align		4
.L_9:
        /*0008*/ 	.byte	0x03, 0x50
        /*000a*/ 	.short	0x0000


	//----- nvinfo : EIATTR_MAXREG_COUNT
	.align		4
        /*000c*/ 	.byte	0x03, 0x1b
        /*000e*/ 	.short	0x00ff


	//----- nvinfo : EIATTR_NUM_BARRIERS
	.align		4
        /*0010*/ 	.byte	0x02, 0x4c
        /*0012*/ 	.byte	0x01
	.zero		1


	//----- nvinfo : EIATTR_EXTERNS
	.align		4
        /*0014*/ 	.byte	0x04, 0x0f
        /*0016*/ 	.short	(.L_11 - .L_10)


	//   ....[0]....
	.align		4
.L_10:
        /*0018*/ 	.word	index@(vprintf)


	//----- nvinfo : EIATTR_MERCURY_ISA_VERSION
	.align		4
.L_11:
        /*001c*/ 	.byte	0x03, 0x5f
        /*001e*/ 	.short	0x0101


	//----- nvinfo : EIATTR_VRC_CTA_INIT_COUNT
	.align		4
        /*0020*/ 	.byte	0x02, 0x4a
	.zero		1
	.zero		1


	//----- nvinfo : EIATTR_SYSCALL_OFFSETS
	.align		4
        /*0024*/ 	.byte	0x04, 0x46
        /*0026*/ 	.short	(.L_13 - .L_12)


	//   ....[0]....
.L_12:
        /*0028*/ 	.word	0x00000110


	//----- nvinfo : EIATTR_EXIT_INSTR_OFFSETS
	.align		4
.L_13:
        /*002c*/ 	.byte	0x04, 0x1c
        /*002e*/ 	.short	(.L_15 - .L_14)


	//   ....[0]....
.L_14:
        /*0030*/ 	.word	0x00000180


	//----- nvinfo : EIATTR_SW_WAR
	.align		4
.L_15:
        /*0034*/ 	.byte	0x04, 0x36
        /*0036*/ 	.short	(.L_17 - .L_16)
.L_16:
        /*0038*/ 	.word	0x00000008
.L_17:


//--------------------- .nv.callgraph             --------------------------
	.section	.nv.callgraph,"",@"SHT_CUDA_CALLGRAPH"
	.align	4
	.sectionentsize	8
	.align		4
        /*0000*/ 	.word	0x00000000
	.align		4
        /*0004*/ 	.word	0xffffffff
	.align		4
        /*0008*/ 	.word	index@(_Z19checkGlobalVariablev)
	.align		4
        /*000c*/ 	.word	index@(vprintf)
	.align		4
        /*0010*/ 	.word	0x00000000
	.align		4
        /*0014*/ 	.word	0xfffffffe
	.align		4
        /*0018*/ 	.word	0x00000000
	.align		4
        /*001c*/ 	.word	0xfffffffd
	.align		4
        /*0020*/ 	.word	0x00000000
	.align		4
        /*0024*/ 	.word	0xfffffffc


//--------------------- .nv.constant4             --------------------------
	.section	.nv.constant4,"a",@progbits
	.align	8
	.align		8
.nv.constant4:
        /*0000*/ 	.dword	vprintf
	.align		8
        /*0008*/ 	.dword	devData
	.align		8
        /*0010*/ 	.dword	$str


//--------------------- .text._Z19checkGlobalVariablev --------------------------
	.section	.text._Z19checkGlobalVariablev,"ax",@progbits
	.align	128
        .global         _Z19checkGlobalVariablev
        .type           _Z19checkGlobalVariablev,@function
        .size           _Z19checkGlobalVariablev,(.L_x_2 - _Z19checkGlobalVariablev)
        .other          _Z19checkGlobalVariablev,@"STO_CUDA_ENTRY STV_DEFAULT"
_Z19checkGlobalVariablev:
.text._Z19checkGlobalVariablev:
[----:B------:R-:W0:Y:S08]  /*0000*/  LDC R1, c[0x0][0x37c] ;  /* 0x0000df00ff017b82 */ /* 0x000e300000000800 */
[----:B------:R-:W1:Y:S01]  /*0010*/  LDC.64 R2, c[0x4][0x8] ;  /* 0x01000200ff027b82 */ /* 0x000e620000000a00 */
[----:B------:R-:W1:Y:S01]  /*0020*/  LDCU.64 UR36, c[0x0][0x358] ;  /* 0x00006b00ff2477ac */ /* 0x000e620008000a00 */
[----:B0-----:R-:W-:Y:S01]  /*0030*/  VIADD R1, R1, 0xfffffff8 ;  /* 0xfffffff801017836 */ /* 0x001fe20000000000 */
[----:B------:R-:W0:Y:S01]  /*0040*/  LDCU UR4, c[0x0][0x2f8] ;  /* 0x00005f00ff0477ac */ /* 0x000e220008000800 */
[----:B------:R-:W2:Y:S01]  /*0050*/  LDCU.64 UR6, c[0x4][0x10] ;  /* 0x01000200ff0677ac */ /* 0x000ea20008000a00 */
[----:B-1----:R-:W3:Y:S01]  /*0060*/  LDG.E R2, desc[UR36][R2.64] ;  /* 0x0000002402027981 */ /* 0x002ee2000c1e1900 */
[----:B------:R-:W-:Y:S01]  /*0070*/  MOV R0, 0x0 ;  /* 0x0000000000007802 */ /* 0x000fe20000000f00 */
[----:B------:R-:W1:Y:S01]  /*0080*/  LDCU UR5, c[0x0][0x2fc] ;  /* 0x00005f80ff0577ac */ /* 0x000e620008000800 */
[----:B0-----:R-:W-:Y:S01]  /*0090*/  IADD3 R6, P0, PT, R1, UR4, RZ ;  /* 0x0000000401067c10 */ /* 0x001fe2000ff1e0ff */
[----:B--2---:R-:W-:Y:S01]  /*00a0*/  IMAD.U32 R4, RZ, RZ, UR6 ;  /* 0x00000006ff047e24 */ /* 0x004fe2000f8e00ff */
[----:B------:R0:W2:Y:S01]  /*00b0*/  LDC.64 R10, c[0x4][R0] ;  /* 0x01000000000a7b82 */ /* 0x0000a20000000a00 */
[----:B------:R-:W-:-:S02]  /*00c0*/  MOV R5, UR7 ;  /* 0x0000000700057c02 */ /* 0x000fc40008000f00 */
[----:B-1----:R-:W-:Y:S01]  /*00d0*/  IMAD.X R7, RZ, RZ, UR5, P0 ;  /* 0x00000005ff077e24 */ /* 0x002fe200080e06ff */
[----:B---3--:R-:W1:Y:S02]  /*00e0*/  F2F.F64.F32 R8, R2 ;  /* 0x0000000200087310 */ /* 0x008e640000201800 */
[----:B-12---:R0:W-:Y:S05]  /*00f0*/  STL.64 [R1], R8 ;  /* 0x0000000801007387 */ /* 0x0061ea0000100a00 */
[----:B------:R-:W-:-:S07]  /*0100*/  LEPC R20, `(.L_x_0) ;  /* 0x000000001014794e */ /* 0x000fce0000000000 */
[----:B0-----:R-:W-:Y:S05]  /*0110*/  CALL.ABS.NOINC R10 ;  /* 0x000000000a007343 */ /* 0x001fea0003c00000 */
.L_x_0:
[----:B------:R-:W0:Y:S02]  /*0120*/  LDC.64 R2, c[0x4][0x8] ;  /* 0x01000200ff027b82 */ /* 0x000e240000000a00 */
[----:B0-----:R-:W2:Y:S01]  /*0130*/  LDG.E R0, desc[UR36][R2.64] ;  /* 0x0000002402007981 */ /* 0x001ea2000c1e1900 */
[----:B------:R-:W-:Y:S05]  /*0140*/  WARPSYNC.ALL ;  /* 0x0000000000007948 */ /* 0x000fea0003800000 */
[----:B--2---:R-:W-:-:S05]  /*0150*/  FADD R5, R0, 2 ;  /* 0x4000000000057421 */ /* 0x004fca0000000000 */
[----:B------:R-:W-:Y:S01]  /*0160*/  STG.E desc[UR36][R2.64], R5 ;  /* 0x0000000502007986 */ /* 0x000fe2000c101924 */
[----:B------:R-:W-:Y:S06]  /*0170*/  BAR.SYNC.DEFER_BLOCKING 0x0 ;  /* 0x0000000000007b1d */ /* 0x000fec0000010000 */
[----:B------:R-:W-:Y:S05]  /*0180*/  EXIT ;  /* 0x000000000000794d */ /* 0x000fea0003800000 */
.L_x_1:
[----:B------:R-:W-:-:S00]  /*0190*/  BRA `(.L_x_1) ;  /* 0xfffffffc00fc7947 */ /* 0x000fc0000383ffff */
[----:B------:R-:W-:-:S00]  /*01a0*/  NOP ;  /* 0x0000000000007918 */ /* 0x000fc00000000000 */
        /* <DEDUP_REMOVED lines=13> */
.L_x_2:


//--------------------- .nv.global.init           --------------------------
	.section	.nv.global.init,"aw",@progbits
.nv.global.init:
	.type		$str,@object
	.size		$str,(.L_1 - $str)
$str:
        /*0000*/ 	.byte	0x44, 0x65, 0x76, 0x69, 0x63, 0x65, 0x3a, 0x20, 0x74, 0x68, 0x65, 0x20, 0x76, 0x61, 0x6c, 0x75
        /*0010*/ 	.byte	0x65, 0x20, 0x6f, 0x66, 0x20, 0x74, 0x68, 0x65, 0x20, 0x67, 0x6c, 0x6f, 0x62, 0x61, 0x6c, 0x20
        /*0020*/ 	.byte	0x76, 0x61, 0x72, 0x69, 0x61, 0x62, 0x6c, 0x65, 0x20, 0x69, 0x73, 0x20, 0x25, 0x66, 0x0a, 0x00
.L_1:


//--------------------- .nv.shared.reserved.0     --------------------------
	.section	.nv.shared.reserved.0,"aw",@nobits
	.weak		__nv_reservedSMEM_offset_0_alias
	.size		__nv_reservedSMEM_offset_0_alias, 0, 64
	.other		__nv_reservedSMEM_offset_0_alias,@"STO_CUDA_RESERVED_SHARED STV_DEFAULT"
__nv_reservedSMEM_offset_0_alias:
	.zero		0
	.zero		64


//--------------------- .nv.global                --------------------------
	.section	.nv.global,"aw",@nobits
	.align	4
.nv.global:
	.type		devData,@object
	.size		devData,(.L_0 - devData)
devData:
	.zero		4
.L_0:


//--------------------- .nv.constant0._Z19checkGlobalVariablev --------------------------
	.section	.nv.constant0._Z19checkGlobalVariablev,"a",@progbits
	.sectionflags	@""
	.align	4
.nv.constant0._Z19checkGlobalVariablev:
	.zero		896


//--------------------- SYMBOLS --------------------------

	.type		.nv.reservedSmem.offset0,@object
	.size		.nv.reservedSmem.offset0,0x4
	.type		vprintf,@function
